//
// Generated by NVIDIA NVVM Compiler
//
// Compiler Build ID: CL-36424714
// Cuda compilation tools, release 13.0, V13.0.88
// Based on NVVM 20.0.0
//

.version 9.0
.target sm_100
.address_size 64

	// .globl	_Z9matrixMulPPdS0_S0_i

.visible .entry _Z9matrixMulPPdS0_S0_i(
	.param .u64 .ptr .align 1 _Z9matrixMulPPdS0_S0_i_param_0,
	.param .u64 .ptr .align 1 _Z9matrixMulPPdS0_S0_i_param_1,
	.param .u64 .ptr .align 1 _Z9matrixMulPPdS0_S0_i_param_2,
	.param .u32 _Z9matrixMulPPdS0_S0_i_param_3
)
{
	.reg .pred 	%p<10>;
	.reg .b32 	%r<32>;
	.reg .b64 	%rd<131>;
	.reg .b64 	%fd<111>;

	ld.param.u64 	%rd15, [_Z9matrixMulPPdS0_S0_i_param_0];
	ld.param.u64 	%rd17, [_Z9matrixMulPPdS0_S0_i_param_1];
	ld.param.u64 	%rd16, [_Z9matrixMulPPdS0_S0_i_param_2];
	ld.param.u32 	%r18, [_Z9matrixMulPPdS0_S0_i_param_3];
	cvta.to.global.u64 	%rd1, %rd17;
	mov.u32 	%r19, %ctaid.y;
	mov.u32 	%r20, %ntid.y;
	mov.u32 	%r21, %tid.y;
	mad.lo.s32 	%r1, %r19, %r20, %r21;
	mov.u32 	%r22, %ctaid.x;
	mov.u32 	%r23, %ntid.x;
	mov.u32 	%r24, %tid.x;
	mad.lo.s32 	%r2, %r22, %r23, %r24;
	max.s32 	%r25, %r1, %r2;
	setp.ge.s32 	%p1, %r25, %r18;
	@%p1 bra 	$L__BB0_14;
	cvta.to.global.u64 	%rd18, %rd15;
	mul.wide.u32 	%rd19, %r1, 8;
	add.s64 	%rd20, %rd18, %rd19;
	ld.global.u64 	%rd21, [%rd20];
	cvta.to.global.u64 	%rd2, %rd21;
	and.b32  	%r3, %r18, 15;
	setp.lt.u32 	%p2, %r18, 16;
	mov.f64 	%fd110, 0d0000000000000000;
	mov.b32 	%r29, 0;
	@%p2 bra 	$L__BB0_4;
	and.b32  	%r29, %r18, 2147483632;
	neg.s32 	%r27, %r29;
	add.s64 	%rd128, %rd2, 64;
	add.s64 	%rd127, %rd1, 64;
	mov.f64 	%fd110, 0d0000000000000000;
	mul.wide.s32 	%rd24, %r2, 8;
$L__BB0_3:
	.pragma "nounroll";
	ld.global.f64 	%fd17, [%rd128+-64];
	ld.global.u64 	%rd22, [%rd127+-64];
	cvta.to.global.u64 	%rd23, %rd22;
	add.s64 	%rd25, %rd23, %rd24;
	ld.global.f64 	%fd18, [%rd25];
	fma.rn.f64 	%fd19, %fd17, %fd18, %fd110;
	ld.global.f64 	%fd20, [%rd128+-56];
	ld.global.u64 	%rd26, [%rd127+-56];
	cvta.to.global.u64 	%rd27, %rd26;
	add.s64 	%rd28, %rd27, %rd24;
	ld.global.f64 	%fd21, [%rd28];
	fma.rn.f64 	%fd22, %fd20, %fd21, %fd19;
	ld.global.f64 	%fd23, [%rd128+-48];
	ld.global.u64 	%rd29, [%rd127+-48];
	cvta.to.global.u64 	%rd30, %rd29;
	add.s64 	%rd31, %rd30, %rd24;
	ld.global.f64 	%fd24, [%rd31];
	fma.rn.f64 	%fd25, %fd23, %fd24, %fd22;
	ld.global.f64 	%fd26, [%rd128+-40];
	ld.global.u64 	%rd32, [%rd127+-40];
	cvta.to.global.u64 	%rd33, %rd32;
	add.s64 	%rd34, %rd33, %rd24;
	ld.global.f64 	%fd27, [%rd34];
	fma.rn.f64 	%fd28, %fd26, %fd27, %fd25;
	ld.global.f64 	%fd29, [%rd128+-32];
	ld.global.u64 	%rd35, [%rd127+-32];
	cvta.to.global.u64 	%rd36, %rd35;
	add.s64 	%rd37, %rd36, %rd24;
	ld.global.f64 	%fd30, [%rd37];
	fma.rn.f64 	%fd31, %fd29, %fd30, %fd28;
	ld.global.f64 	%fd32, [%rd128+-24];
	ld.global.u64 	%rd38, [%rd127+-24];
	cvta.to.global.u64 	%rd39, %rd38;
	add.s64 	%rd40, %rd39, %rd24;
	ld.global.f64 	%fd33, [%rd40];
	fma.rn.f64 	%fd34, %fd32, %fd33, %fd31;
	ld.global.f64 	%fd35, [%rd128+-16];
	ld.global.u64 	%rd41, [%rd127+-16];
	cvta.to.global.u64 	%rd42, %rd41;
	add.s64 	%rd43, %rd42, %rd24;
	ld.global.f64 	%fd36, [%rd43];
	fma.rn.f64 	%fd37, %fd35, %fd36, %fd34;
	ld.global.f64 	%fd38, [%rd128+-8];
	ld.global.u64 	%rd44, [%rd127+-8];
	cvta.to.global.u64 	%rd45, %rd44;
	add.s64 	%rd46, %rd45, %rd24;
	ld.global.f64 	%fd39, [%rd46];
	fma.rn.f64 	%fd40, %fd38, %fd39, %fd37;
	ld.global.f64 	%fd41, [%rd128];
	ld.global.u64 	%rd47, [%rd127];
	cvta.to.global.u64 	%rd48, %rd47;
	add.s64 	%rd49, %rd48, %rd24;
	ld.global.f64 	%fd42, [%rd49];
	fma.rn.f64 	%fd43, %fd41, %fd42, %fd40;
	ld.global.f64 	%fd44, [%rd128+8];
	ld.global.u64 	%rd50, [%rd127+8];
	cvta.to.global.u64 	%rd51, %rd50;
	add.s64 	%rd52, %rd51, %rd24;
	ld.global.f64 	%fd45, [%rd52];
	fma.rn.f64 	%fd46, %fd44, %fd45, %fd43;
	ld.global.f64 	%fd47, [%rd128+16];
	ld.global.u64 	%rd53, [%rd127+16];
	cvta.to.global.u64 	%rd54, %rd53;
	add.s64 	%rd55, %rd54, %rd24;
	ld.global.f64 	%fd48, [%rd55];
	fma.rn.f64 	%fd49, %fd47, %fd48, %fd46;
	ld.global.f64 	%fd50, [%rd128+24];
	ld.global.u64 	%rd56, [%rd127+24];
	cvta.to.global.u64 	%rd57, %rd56;
	add.s64 	%rd58, %rd57, %rd24;
	ld.global.f64 	%fd51, [%rd58];
	fma.rn.f64 	%fd52, %fd50, %fd51, %fd49;
	ld.global.f64 	%fd53, [%rd128+32];
	ld.global.u64 	%rd59, [%rd127+32];
	cvta.to.global.u64 	%rd60, %rd59;
	add.s64 	%rd61, %rd60, %rd24;
	ld.global.f64 	%fd54, [%rd61];
	fma.rn.f64 	%fd55, %fd53, %fd54, %fd52;
	ld.global.f64 	%fd56, [%rd128+40];
	ld.global.u64 	%rd62, [%rd127+40];
	cvta.to.global.u64 	%rd63, %rd62;
	add.s64 	%rd64, %rd63, %rd24;
	ld.global.f64 	%fd57, [%rd64];
	fma.rn.f64 	%fd58, %fd56, %fd57, %fd55;
	ld.global.f64 	%fd59, [%rd128+48];
	ld.global.u64 	%rd65, [%rd127+48];
	cvta.to.global.u64 	%rd66, %rd65;
	add.s64 	%rd67, %rd66, %rd24;
	ld.global.f64 	%fd60, [%rd67];
	fma.rn.f64 	%fd61, %fd59, %fd60, %fd58;
	ld.global.f64 	%fd62, [%rd128+56];
	ld.global.u64 	%rd68, [%rd127+56];
	cvta.to.global.u64 	%rd69, %rd68;
	add.s64 	%rd70, %rd69, %rd24;
	ld.global.f64 	%fd63, [%rd70];
	fma.rn.f64 	%fd110, %fd62, %fd63, %fd61;
	add.s32 	%r27, %r27, 16;
	add.s64 	%rd128, %rd128, 128;
	add.s64 	%rd127, %rd127, 128;
	setp.ne.s32 	%p3, %r27, 0;
	@%p3 bra 	$L__BB0_3;
$L__BB0_4:
	setp.eq.s32 	%p4, %r3, 0;
	@%p4 bra 	$L__BB0_13;
	and.b32  	%r9, %r18, 7;
	setp.lt.u32 	%p5, %r3, 8;
	@%p5 bra 	$L__BB0_7;
	mul.wide.u32 	%rd71, %r29, 8;
	add.s64 	%rd72, %rd2, %rd71;
	ld.global.f64 	%fd65, [%rd72];
	add.s64 	%rd73, %rd1, %rd71;
	ld.global.u64 	%rd74, [%rd73];
	cvta.to.global.u64 	%rd75, %rd74;
	mul.wide.s32 	%rd76, %r2, 8;
	add.s64 	%rd77, %rd75, %rd76;
	ld.global.f64 	%fd66, [%rd77];
	fma.rn.f64 	%fd67, %fd65, %fd66, %fd110;
	ld.global.f64 	%fd68, [%rd72+8];
	ld.global.u64 	%rd78, [%rd73+8];
	cvta.to.global.u64 	%rd79, %rd78;
	add.s64 	%rd80, %rd79, %rd76;
	ld.global.f64 	%fd69, [%rd80];
	fma.rn.f64 	%fd70, %fd68, %fd69, %fd67;
	ld.global.f64 	%fd71, [%rd72+16];
	ld.global.u64 	%rd81, [%rd73+16];
	cvta.to.global.u64 	%rd82, %rd81;
	add.s64 	%rd83, %rd82, %rd76;
	ld.global.f64 	%fd72, [%rd83];
	fma.rn.f64 	%fd73, %fd71, %fd72, %fd70;
	ld.global.f64 	%fd74, [%rd72+24];
	ld.global.u64 	%rd84, [%rd73+24];
	cvta.to.global.u64 	%rd85, %rd84;
	add.s64 	%rd86, %rd85, %rd76;
	ld.global.f64 	%fd75, [%rd86];
	fma.rn.f64 	%fd76, %fd74, %fd75, %fd73;
	ld.global.f64 	%fd77, [%rd72+32];
	ld.global.u64 	%rd87, [%rd73+32];
	cvta.to.global.u64 	%rd88, %rd87;
	add.s64 	%rd89, %rd88, %rd76;
	ld.global.f64 	%fd78, [%rd89];
	fma.rn.f64 	%fd79, %fd77, %fd78, %fd76;
	ld.global.f64 	%fd80, [%rd72+40];
	ld.global.u64 	%rd90, [%rd73+40];
	cvta.to.global.u64 	%rd91, %rd90;
	add.s64 	%rd92, %rd91, %rd76;
	ld.global.f64 	%fd81, [%rd92];
	fma.rn.f64 	%fd82, %fd80, %fd81, %fd79;
	ld.global.f64 	%fd83, [%rd72+48];
	ld.global.u64 	%rd93, [%rd73+48];
	cvta.to.global.u64 	%rd94, %rd93;
	add.s64 	%rd95, %rd94, %rd76;
	ld.global.f64 	%fd84, [%rd95];
	fma.rn.f64 	%fd85, %fd83, %fd84, %fd82;
	ld.global.f64 	%fd86, [%rd72+56];
	ld.global.u64 	%rd96, [%rd73+56];
	cvta.to.global.u64 	%rd97, %rd96;
	add.s64 	%rd98, %rd97, %rd76;
	ld.global.f64 	%fd87, [%rd98];
	fma.rn.f64 	%fd110, %fd86, %fd87, %fd85;
	add.s32 	%r29, %r29, 8;
$L__BB0_7:
	setp.eq.s32 	%p6, %r9, 0;
	@%p6 bra 	$L__BB0_13;
	and.b32  	%r12, %r18, 3;
	setp.lt.u32 	%p7, %r9, 4;
	@%p7 bra 	$L__BB0_10;
	mul.wide.u32 	%rd99, %r29, 8;
	add.s64 	%rd100, %rd2, %rd99;
	ld.global.f64 	%fd89, [%rd100];
	add.s64 	%rd101, %rd1, %rd99;
	ld.global.u64 	%rd102, [%rd101];
	cvta.to.global.u64 	%rd103, %rd102;
	mul.wide.s32 	%rd104, %r2, 8;
	add.s64 	%rd105, %rd103, %rd104;
	ld.global.f64 	%fd90, [%rd105];
	fma.rn.f64 	%fd91, %fd89, %fd90, %fd110;
	ld.global.f64 	%fd92, [%rd100+8];
	ld.global.u64 	%rd106, [%rd101+8];
	cvta.to.global.u64 	%rd107, %rd106;
	add.s64 	%rd108, %rd107, %rd104;
	ld.global.f64 	%fd93, [%rd108];
	fma.rn.f64 	%fd94, %fd92, %fd93, %fd91;
	ld.global.f64 	%fd95, [%rd100+16];
	ld.global.u64 	%rd109, [%rd101+16];
	cvta.to.global.u64 	%rd110, %rd109;
	add.s64 	%rd111, %rd110, %rd104;
	ld.global.f64 	%fd96, [%rd111];
	fma.rn.f64 	%fd97, %fd95, %fd96, %fd94;
	ld.global.f64 	%fd98, [%rd100+24];
	ld.global.u64 	%rd112, [%rd101+24];
	cvta.to.global.u64 	%rd113, %rd112;
	add.s64 	%rd114, %rd113, %rd104;
	ld.global.f64 	%fd99, [%rd114];
	fma.rn.f64 	%fd110, %fd98, %fd99, %fd97;
	add.s32 	%r29, %r29, 4;
$L__BB0_10:
	setp.eq.s32 	%p8, %r12, 0;
	@%p8 bra 	$L__BB0_13;
	mul.wide.u32 	%rd115, %r29, 8;
	add.s64 	%rd130, %rd1, %rd115;
	add.s64 	%rd129, %rd2, %rd115;
	neg.s32 	%r31, %r12;
	mul.wide.s32 	%rd118, %r2, 8;
$L__BB0_12:
	.pragma "nounroll";
	ld.global.f64 	%fd100, [%rd129];
	ld.global.u64 	%rd116, [%rd130];
	cvta.to.global.u64 	%rd117, %rd116;
	add.s64 	%rd119, %rd117, %rd118;
	ld.global.f64 	%fd101, [%rd119];
	fma.rn.f64 	%fd110, %fd100, %fd101, %fd110;
	add.s64 	%rd130, %rd130, 8;
	add.s64 	%rd129, %rd129, 8;
	add.s32 	%r31, %r31, 1;
	setp.ne.s32 	%p9, %r31, 0;
	@%p9 bra 	$L__BB0_12;
$L__BB0_13:
	cvta.to.global.u64 	%rd120, %rd16;
	add.s64 	%rd122, %rd120, %rd19;
	ld.global.u64 	%rd123, [%rd122];
	cvta.to.global.u64 	%rd124, %rd123;
	mul.wide.s32 	%rd125, %r2, 8;
	add.s64 	%rd126, %rd124, %rd125;
	st.global.f64 	[%rd126], %fd110;
$L__BB0_14:
	ret;

}


// ===== COMPILED SASS (sm_100) =====

	.target	sm_100

	.elftype	@"ET_EXEC"


//--------------------- .note.nv.tkinfo           --------------------------
	.section	.note.nv.tkinfo,"",@"SHT_NOTE"
	.sectionflags	@"SHF_NOTE_NV_TKINFO"
	.tkinfo
        /*0018*/ 	.word	0x00000002
        /*0030*/ 	.string	""
        /*0030*/ 	.string	"ptxas"
        /*0030*/ 	.string	"Cuda compilation tools, release 13.0, V13.0.88"
        /*0030*/ 	.string	"Build cuda_13.0.r13.0/compiler.36424714_0"
        /*0030*/ 	.string	"-arch sm_100 -m 64 "



//--------------------- .note.nv.cuinfo           --------------------------
	.section	.note.nv.cuinfo,"",@"SHT_NOTE"
	.sectionflags	@"SHF_NOTE_NV_CUINFO"
        /*0018*/ 	.short	0x0002
        /*001a*/ 	.short	0x0064
        /*001c*/ 	.short	0x0082
	.zero		2


//--------------------- .nv.info                  --------------------------
	.section	.nv.info,"",@"SHT_CUDA_INFO"
	.align	4


	//----- nvinfo : EIATTR_REGCOUNT
	.align		4
        /*0000*/ 	.byte	0x04, 0x2f
        /*0002*/ 	.short	(.L_1 - .L_0)
	.align		4
.L_0:
        /*0004*/ 	.word	index@(_Z9matrixMulPPdS0_S0_i)
        /*0008*/ 	.word	0x00000020


	//----- nvinfo : EIATTR_FRAME_SIZE
	.align		4
.L_1:
        /*000c*/ 	.byte	0x04, 0x11
        /*000e*/ 	.short	(.L_3 - .L_2)
	.align		4
.L_2:
        /*0010*/ 	.word	index@(_Z9matrixMulPPdS0_S0_i)
        /*0014*/ 	.word	0x00000000


	//----- nvinfo : EIATTR_MIN_STACK_SIZE
	.align		4
.L_3:
        /*0018*/ 	.byte	0x04, 0x12
        /*001a*/ 	.short	(.L_5 - .L_4)
	.align		4
.L_4:
        /*001c*/ 	.word	index@(_Z9matrixMulPPdS0_S0_i)
        /*0020*/ 	.word	0x00000000
.L_5:


//--------------------- .nv.compat                --------------------------
	.section	.nv.compat,"",@"SHT_CUDA_COMPAT_INFO"
	.align	4
        /*0000*/ 	.byte	0x02, 0x09, 0x00, 0x00, 0x02, 0x02, 0x01, 0x00, 0x02, 0x05, 0x05, 0x00, 0x03, 0x07, 0x01, 0x01
        /*0010*/ 	.byte	0x02, 0x03, 0x00, 0x00, 0x02, 0x06, 0x01, 0x00, 0x04, 0x0b, 0x08, 0x00, 0x01, 0x00, 0x00, 0x00
        /*0020*/ 	.byte	0x00, 0x00, 0x00, 0x00


//--------------------- .nv.info._Z9matrixMulPPdS0_S0_i --------------------------
	.section	.nv.info._Z9matrixMulPPdS0_S0_i,"",@"SHT_CUDA_INFO"
	.sectionflags	@""
	.align	4


	//----- nvinfo : EIATTR_CUDA_API_VERSION
	.align		4
        /*0000*/ 	.byte	0x04, 0x37
        /*0002*/ 	.short	(.L_7 - .L_6)
.L_6:
        /*0004*/ 	.word	0x00000082


	//----- nvinfo : EIATTR_KPARAM_INFO
	.align		4
.L_7:
        /*0008*/ 	.byte	0x04, 0x17
        /*000a*/ 	.short	(.L_9 - .L_8)
.L_8:
        /*000c*/ 	.word	0x00000000
        /*0010*/ 	.short	0x0003
        /*0012*/ 	.short	0x0018
        /*0014*/ 	.byte	0x00, 0xf0, 0x11, 0x00


	//----- nvinfo : EIATTR_KPARAM_INFO
	.align		4
.L_9:
        /*0018*/ 	.byte	0x04, 0x17
        /*001a*/ 	.short	(.L_11 - .L_10)
.L_10:
        /*001c*/ 	.word	0x00000000
        /*0020*/ 	.short	0x0002
        /*0022*/ 	.short	0x0010
        /*0024*/ 	.byte	0x00, 0xf5, 0x21, 0x00


	//----- nvinfo : EIATTR_KPARAM_INFO
	.align		4
.L_11:
        /*0028*/ 	.byte	0x04, 0x17
        /*002a*/ 	.short	(.L_13 - .L_12)
.L_12:
        /*002c*/ 	.word	0x00000000
        /*0030*/ 	.short	0x0001
        /*0032*/ 	.short	0x0008
        /*0034*/ 	.byte	0x00, 0xf5, 0x21, 0x00


	//----- nvinfo : EIATTR_KPARAM_INFO
	.align		4
.L_13:
        /*0038*/ 	.byte	0x04, 0x17
        /*003a*/ 	.short	(.L_15 - .L_14)
.L_14:
        /*003c*/ 	.word	0x00000000
        /*0040*/ 	.short	0x0000
        /*0042*/ 	.short	0x0000
        /*0044*/ 	.byte	0x00, 0xf5, 0x21, 0x00


	//----- nvinfo : EIATTR_SPARSE_MMA_MASK
	.align		4
.L_15:
        /*0048*/ 	.byte	0x03, 0x50
        /*004a*/ 	.short	0x0000


	//----- nvinfo : EIATTR_MAXREG_COUNT
	.align		4
        /*004c*/ 	.byte	0x03, 0x1b
        /*004e*/ 	.short	0x00ff


	//----- nvinfo : EIATTR_MERCURY_ISA_VERSION
	.align		4
        /*0050*/ 	.byte	0x03, 0x5f
        /*0052*/ 	.short	0x0101


	//----- nvinfo : EIATTR_VRC_CTA_INIT_COUNT
	.align		4
        /*0054*/ 	.byte	0x02, 0x4a
	.zero		1
	.zero		1


	//----- nvinfo : EIATTR_EXIT_INSTR_OFFSETS
	.align		4
        /*0058*/ 	.byte	0x04, 0x1c
        /*005a*/ 	.short	(.L_17 - .L_16)


	//   ....[0]....
.L_16:
        /*005c*/ 	.word	0x000000c0


	//   ....[1]....
        /*0060*/ 	.word	0x00000e50


	//----- nvinfo : EIATTR_CBANK_PARAM_SIZE
	.align		4
.L_17:
        /*0064*/ 	.byte	0x03, 0x19
        /*0066*/ 	.short	0x001c


	//----- nvinfo : EIATTR_PARAM_CBANK
	.align		4
        /*0068*/ 	.byte	0x04, 0x0a
        /*006a*/ 	.short	(.L_19 - .L_18)
	.align		4
.L_18:
        /*006c*/ 	.word	index@(.nv.constant0._Z9matrixMulPPdS0_S0_i)
        /*0070*/ 	.short	0x0380
        /*0072*/ 	.short	0x001c


	//----- nvinfo : EIATTR_SW_WAR
	.align		4
.L_19:
        /*0074*/ 	.byte	0x04, 0x36
        /*0076*/ 	.short	(.L_21 - .L_20)
.L_20:
        /*0078*/ 	.word	0x00000008
.L_21:


//--------------------- .nv.callgraph             --------------------------
	.section	.nv.callgraph,"",@"SHT_CUDA_CALLGRAPH"
	.align	4
	.sectionentsize	8
	.align		4
        /*0000*/ 	.word	0x00000000
	.align		4
        /*0004*/ 	.word	0xffffffff
	.align		4
        /*0008*/ 	.word	0x00000000
	.align		4
        /*000c*/ 	.word	0xfffffffe
	.align		4
        /*0010*/ 	.word	0x00000000
	.align		4
        /*0014*/ 	.word	0xfffffffd
	.align		4
        /*0018*/ 	.word	0x00000000
	.align		4
        /*001c*/ 	.word	0xfffffffc


//--------------------- .text._Z9matrixMulPPdS0_S0_i --------------------------
	.section	.text._Z9matrixMulPPdS0_S0_i,"ax",@progbits
	.align	128
        .global         _Z9matrixMulPPdS0_S0_i
        .type           _Z9matrixMulPPdS0_S0_i,@function
        .size           _Z9matrixMulPPdS0_S0_i,(.L_x_7 - _Z9matrixMulPPdS0_S0_i)
        .other          _Z9matrixMulPPdS0_S0_i,@"STO_CUDA_ENTRY STV_DEFAULT"
_Z9matrixMulPPdS0_S0_i:
.text._Z9matrixMulPPdS0_S0_i:
[----:B------:R-:W-:Y:S01]  /*0000*/  LDC R1, c[0x0][0x37c] ;  /* 0x0000df00ff017b82 */ /* 0x000fe20000000800 */
[----:B------:R-:W0:Y:S07]  /*0010*/  S2R R3, SR_TID.Y ;  /* 0x0000000000037919 */ /* 0x000e2e0000002200 */
[----:B------:R-:W0:Y:S01]  /*0020*/  LDC R0, c[0x0][0x364] ;  /* 0x0000d900ff007b82 */ /* 0x000e220000000800 */
[----:B------:R-:W1:Y:S01]  /*0030*/  LDCU UR9, c[0x0][0x398] ;  /* 0x00007300ff0977ac */ /* 0x000e620008000800 */
[----:B------:R-:W2:Y:S06]  /*0040*/  S2R R2, SR_TID.X ;  /* 0x0000000000027919 */ /* 0x000eac0000002100 */
[----:B------:R-:W0:Y:S08]  /*0050*/  S2UR UR4, SR_CTAID.Y ;  /* 0x00000000000479c3 */ /* 0x000e300000002600 */
[----:B------:R-:W2:Y:S08]  /*0060*/  S2UR UR5, SR_CTAID.X ;  /* 0x00000000000579c3 */ /* 0x000eb00000002500 */
[----:B------:R-:W2:Y:S01]  /*0070*/  LDC R21, c[0x0][0x360] ;  /* 0x0000d800ff157b82 */ /* 0x000ea20000000800 */
[----:B0-----:R-:W-:-:S02]  /*0080*/  IMAD R0, R0, UR4, R3 ;  /* 0x0000000400007c24 */ /* 0x001fc4000f8e0203 */
[----:B--2---:R-:W-:-:S05]  /*0090*/  IMAD R21, R21, UR5, R2 ;  /* 0x0000000515157c24 */ /* 0x004fca000f8e0202 */
[----:B------:R-:W-:-:S04]  /*00a0*/  VIMNMX R2, PT, PT, R0, R21, !PT ;  /* 0x0000001500027248 */ /* 0x000fc80007fe0100 */
[----:B-1----:R-:W-:-:S13]  /*00b0*/  ISETP.GE.AND P0, PT, R2, UR9, PT ;  /* 0x0000000902007c0c */ /* 0x002fda000bf06270 */
[----:B------:R-:W-:Y:S05]  /*00c0*/  @P0 EXIT ;  /* 0x000000000000094d */ /* 0x000fea0003800000 */
[----:B------:R-:W0:Y:S01]  /*00d0*/  LDC.64 R2, c[0x0][0x380] ;  /* 0x0000e000ff027b82 */ /* 0x000e220000000a00 */
[----:B------:R-:W1:Y:S01]  /*00e0*/  LDCU.64 UR10, c[0x0][0x358] ;  /* 0x00006b00ff0a77ac */ /* 0x000e620008000a00 */
[----:B0-----:R-:W-:-:S06]  /*00f0*/  IMAD.WIDE.U32 R2, R0, 0x8, R2 ;  /* 0x0000000800027825 */ /* 0x001fcc00078e0002 */
[----:B-1----:R-:W5:Y:S01]  /*0100*/  LDG.E.64 R2, desc[UR10][R2.64] ;  /* 0x0000000a02027981 */ /* 0x002f62000c1e1b00 */
[----:B------:R-:W-:Y:S01]  /*0110*/  UISETP.GE.U32.AND UP0, UPT, UR9, 0x10, UPT ;  /* 0x000000100900788c */ /* 0x000fe2000bf06070 */
[----:B------:R-:W-:Y:S01]  /*0120*/  HFMA2 R23, -RZ, RZ, 0, 0 ;  /* 0x00000000ff177431 */ /* 0x000fe200000001ff */
[----:B------:R-:W-:Y:S01]  /*0130*/  CS2R R24, SRZ ;  /* 0x0000000000187805 */ /* 0x000fe2000001ff00 */
[----:B------:R-:W-:-:S06]  /*0140*/  ULOP3.LUT UR6, UR9, 0xf, URZ, 0xc0, !UPT ;  /* 0x0000000f09067892 */ /* 0x000fcc000f8ec0ff */
[----:B------:R-:W-:Y:S06]  /*0150*/  BRA.U !UP0, `(.L_x_0) ;  /* 0x0000000508907547 */ /* 0x000fec000b800000 */
[----:B------:R-:W0:Y:S01]  /*0160*/  LDCU.64 UR4, c[0x0][0x388] ;  /* 0x00007100ff0477ac */ /* 0x000e220008000a00 */
[----:B-----5:R-:W-:Y:S02]  /*0170*/  IADD3 R12, P0, PT, R2, 0x40, RZ ;  /* 0x00000040020c7810 */ /* 0x020fe40007f1e0ff */
[----:B------:R-:W-:Y:S01]  /*0180*/  CS2R R24, SRZ ;  /* 0x0000000000187805 */ /* 0x000fe2000001ff00 */
[----:B------:R-:W-:Y:S01]  /*0190*/  ULOP3.LUT UR7, UR9, 0x7ffffff0, URZ, 0xc0, !UPT ;  /* 0x7ffffff009077892 */ /* 0x000fe2000f8ec0ff */
[----:B------:R-:W-:-:S03]  /*01a0*/  IADD3.X R13, PT, PT, RZ, R3, RZ, P0, !PT ;  /* 0x00000003ff0d7210 */ /* 0x000fc600007fe4ff */
[----:B------:R-:W-:Y:S02]  /*01b0*/  UIADD3 UR8, UPT, UPT, -UR7, URZ, URZ ;  /* 0x000000ff07087290 */ /* 0x000fe4000fffe1ff */
[----:B------:R-:W-:Y:S01]  /*01c0*/  MOV R23, UR7 ;  /* 0x0000000700177c02 */ /* 0x000fe20008000f00 */
[----:B0-----:R-:W-:-:S04]  /*01d0*/  UIADD3 UR4, UP0, UPT, UR4, 0x40, URZ ;  /* 0x0000004004047890 */ /* 0x001fc8000ff1e0ff */
[----:B------:R-:W-:Y:S02]  /*01e0*/  UIADD3.X UR5, UPT, UPT, URZ, UR5, URZ, UP0, !UPT ;  /* 0x00000005ff057290 */ /* 0x000fe400087fe4ff */
[----:B------:R-:W-:-:S04]  /*01f0*/  MOV R8, UR4 ;  /* 0x0000000400087c02 */ /* 0x000fc80008000f00 */
[----:B------:R-:W-:-:S07]  /*0200*/  MOV R9, UR5 ;  /* 0x0000000500097c02 */ /* 0x000fce0008000f00 */
.L_x_1:
[----:B------:R-:W2:Y:S04]  /*0210*/  LDG.E.64 R4, desc[UR10][R8.64+-0x40] ;  /* 0xffffc00a08047981 */ /* 0x000ea8000c1e1b00 */
[----:B------:R-:W3:Y:S04]  /*0220*/  LDG.E.64 R10, desc[UR10][R8.64+-0x38] ;  /* 0xffffc80a080a7981 */ /* 0x000ee8000c1e1b00 */
[----:B------:R-:W4:Y:S04]  /*0230*/  LDG.E.64 R26, desc[UR10][R8.64+-0x30] ;  /* 0xffffd00a081a7981 */ /* 0x000f28000c1e1b00 */
[----:B------:R-:W5:Y:S01]  /*0240*/  LDG.E.64 R16, desc[UR10][R8.64+-0x28] ;  /* 0xffffd80a08107981 */ /* 0x000f62000c1e1b00 */
[----:B--2---:R-:W-:Y:S01]  /*0250*/  IMAD.WIDE R28, R21, 0x8, R4 ;  /* 0x00000008151c7825 */ /* 0x004fe200078e0204 */
[----:B------:R-:W-:-:S02]  /*0260*/  MOV R4, R12 ;  /* 0x0000000c00047202 */ /* 0x000fc40000000f00 */
[----:B------:R-:W-:Y:S02]  /*0270*/  MOV R5, R13 ;  /* 0x0000000d00057202 */ /* 0x000fe40000000f00 */
[----:B------:R-:W2:Y:S04]  /*0280*/  LDG.E.64 R14, desc[UR10][R28.64] ;  /* 0x0000000a1c0e7981 */ /* 0x000ea8000c1e1b00 */
[----:B------:R-:W2:Y:S01]  /*0290*/  LDG.E.64 R6, desc[UR10][R4.64+-0x40] ;  /* 0xffffc00a04067981 */ /* 0x000ea2000c1e1b00 */
[----:B---3--:R-:W-:-:S03]  /*02a0*/  IMAD.WIDE R10, R21, 0x8, R10 ;  /* 0x00000008150a7825 */ /* 0x008fc600078e020a */
[----:B------:R-:W3:Y:S04]  /*02b0*/  LDG.E.64 R12, desc[UR10][R4.64+-0x38] ;  /* 0xffffc80a040c7981 */ /* 0x000ee8000c1e1b00 */
[----:B------:R-:W3:Y:S01]  /*02c0*/  LDG.E.64 R10, desc[UR10][R10.64] ;  /* 0x0000000a0a0a7981 */ /* 0x000ee2000c1e1b00 */
[----:B----4-:R-:W-:-:S03]  /*02d0*/  IMAD.WIDE R26, R21, 0x8, R26 ;  /* 0x00000008151a7825 */ /* 0x010fc600078e021a */
[----:B------:R-:W4:Y:S01]  /*02e0*/  LDG.E.64 R18, desc[UR10][R4.64+-0x30] ;  /* 0xffffd00a04127981 */ /* 0x000f22000c1e1b00 */
[----:B-----5:R-:W-:-:S03]  /*02f0*/  IMAD.WIDE R16, R21, 0x8, R16 ;  /* 0x0000000815107825 */ /* 0x020fc600078e0210 */
[----:B------:R-:W5:Y:S04]  /*0300*/  LDG.E.64 R28, desc[UR10][R8.64+-0x10] ;  /* 0xfffff00a081c7981 */ /* 0x000f68000c1e1b00 */
[----:B------:R-:W5:Y:S01]  /*0310*/  LDG.E.64 R16, desc[UR10][R16.64] ;  /* 0x0000000a10107981 */ /* 0x000f62000c1e1b00 */
[----:B--2---:R-:W-:-:S03]  /*0320*/  DFMA R24, R6, R14, R24 ;  /* 0x0000000e0618722b */ /* 0x004fc60000000018 */
[----:B------:R-:W2:Y:S04]  /*0330*/  LDG.E.64 R6, desc[UR10][R8.64+-0x20] ;  /* 0xffffe00a08067981 */ /* 0x000ea8000c1e1b00 */
[----:B------:R-:W4:Y:S01]  /*0340*/  LDG.E.64 R14, desc[UR10][R26.64] ;  /* 0x0000000a1a0e7981 */ /* 0x000f22000c1e1b00 */
[----:B---3--:R-:W-:-:S03]  /*0350*/  DFMA R24, R12, R10, R24 ;  /* 0x0000000a0c18722b */ /* 0x008fc60000000018 */
[----:B------:R-:W3:Y:S04]  /*0360*/  LDG.E.64 R10, desc[UR10][R8.64+-0x18] ;  /* 0xffffe80a080a7981 */ /* 0x000ee8000c1e1b00 */
[----:B------:R-:W5:Y:S04]  /*0370*/  LDG.E.64 R12, desc[UR10][R4.64+-0x28] ;  /* 0xffffd80a040c7981 */ /* 0x000f68000c1e1b00 */
[----:B------:R-:W5:Y:S01]  /*0380*/  LDG.E.64 R26, desc[UR10][R8.64+-0x8] ;  /* 0xfffff80a081a7981 */ /* 0x000f62000c1e1b00 */
[----:B--2---:R-:W-:Y:S01]  /*0390*/  IMAD.WIDE R6, R21, 0x8, R6 ;  /* 0x0000000815067825 */ /* 0x004fe200078e0206 */
[----:B----4-:R-:W-:-:S02]  /*03a0*/  DFMA R18, R18, R14, R24 ;  /* 0x0000000e1212722b */ /* 0x010fc40000000018 */
[----:B------:R-:W2:Y:S04]  /*03b0*/  LDG.E.64 R14, desc[UR10][R4.64+-0x20] ;  /* 0xffffe00a040e7981 */ /* 0x000ea8000c1e1b00 */
[----:B------:R-:W2:Y:S01]  /*03c0*/  LDG.E.64 R6, desc[UR10][R6.64] ;  /* 0x0000000a06067981 */ /* 0x000ea2000c1e1b00 */
[C---:B---3--:R-:W-:Y:S01]  /*03d0*/  IMAD.WIDE R10, R21.reuse, 0x8, R10 ;  /* 0x00000008150a7825 */ /* 0x048fe200078e020a */
[----:B-----5:R-:W-:Y:S02]  /*03e0*/  DFMA R16, R12, R16, R18 ;  /* 0x000000100c10722b */ /* 0x020fe40000000012 */
[----:B------:R-:W3:Y:S04]  /*03f0*/  LDG.E.64 R12, desc[UR10][R4.64+-0x18] ;  /* 0xffffe80a040c7981 */ /* 0x000ee8000c1e1b00 */
[----:B------:R-:W3:Y:S01]  /*0400*/  LDG.E.64 R10, desc[UR10][R10.64] ;  /* 0x0000000a0a0a7981 */ /* 0x000ee2000c1e1b00 */
[----:B------:R-:W-:-:S03]  /*0410*/  IMAD.WIDE R28, R21, 0x8, R28 ;  /* 0x00000008151c7825 */ /* 0x000fc600078e021c */
[----:B------:R-:W4:Y:S01]  /*0420*/  LDG.E.64 R24, desc[UR10][R8.64] ;  /* 0x0000000a08187981 */ /* 0x000f22000c1e1b00 */
[----:B------:R-:W-:-:S03]  /*0430*/  IMAD.WIDE R26, R21, 0x8, R26 ;  /* 0x00000008151a7825 */ /* 0x000fc600078e021a */
[----:B------:R-:W5:Y:S01]  /*0440*/  LDG.E.64 R18, desc[UR10][R8.64+0x8] ;  /* 0x0000080a08127981 */ /* 0x000f62000c1e1b00 */
[----:B--2---:R-:W-:-:S03]  /*0450*/  DFMA R14, R14, R6, R16 ;  /* 0x000000060e0e722b */ /* 0x004fc60000000010 */
[----:B------:R-:W2:Y:S04]  /*0460*/  LDG.E.64 R16, desc[UR10][R4.64+-0x10] ;  /* 0xfffff00a04107981 */ /* 0x000ea8000c1e1b00 */
[----:B------:R-:W2:Y:S01]  /*0470*/  LDG.E.64 R6, desc[UR10][R28.64] ;  /* 0x0000000a1c067981 */ /* 0x000ea2000c1e1b00 */
[----:B---3--:R-:W-:-:S03]  /*0480*/  DFMA R10, R12, R10, R14 ;  /* 0x0000000a0c0a722b */ /* 0x008fc6000000000e */
[----:B------:R-:W3:Y:S04]  /*0490*/  LDG.E.64 R12, desc[UR10][R4.64+-0x8] ;  /* 0xfffff80a040c7981 */ /* 0x000ee8000c1e1b00 */
[----:B------:R-:W3:Y:S01]  /*04a0*/  LDG.E.64 R14, desc[UR10][R26.64] ;  /* 0x0000000a1a0e7981 */ /* 0x000ee2000c1e1b00 */
[----:B----4-:R-:W-:-:S06]  /*04b0*/  IMAD.WIDE R24, R21, 0x8, R24 ;  /* 0x0000000815187825 */ /* 0x010fcc00078e0218 */
[----:B------:R-:W4:Y:S01]  /*04c0*/  LDG.E.64 R24, desc[UR10][R24.64] ;  /* 0x0000000a18187981 */ /* 0x000f22000c1e1b00 */
[----:B--2---:R-:W-:-:S03]  /*04d0*/  DFMA R16, R16, R6, R10 ;  /* 0x000000061010722b */ /* 0x004fc6000000000a */
[----:B------:R-:W2:Y:S04]  /*04e0*/  LDG.E.64 R6, desc[UR10][R8.64+0x10] ;  /* 0x0000100a08067981 */ /* 0x000ea8000c1e1b00 */
[----:B------:R-:W4:Y:S01]  /*04f0*/  LDG.E.64 R10, desc[UR10][R4.64] ;  /* 0x0000000a040a7981 */ /* 0x000f22000c1e1b00 */
[C---:B-----5:R-:W-:Y:S01]  /*0500*/  IMAD.WIDE R18, R21.reuse, 0x8, R18 ;  /* 0x0000000815127825 */ /* 0x060fe200078e0212 */
[----:B---3--:R-:W-:Y:S02]  /*0510*/  DFMA R16, R12, R14, R16 ;  /* 0x0000000e0c10722b */ /* 0x008fe40000000010 */
[----:B------:R-:W3:Y:S04]  /*0520*/  LDG.E.64 R12, desc[UR10][R4.64+0x8] ;  /* 0x0000080a040c7981 */ /* 0x000ee8000c1e1b00 */
[----:B------:R-:W5:Y:S04]  /*0530*/  LDG.E.64 R14, desc[UR10][R8.64+0x18] ;  /* 0x0000180a080e7981 */ /* 0x000f68000c1e1b00 */
[----:B------:R-:W3:Y:S01]  /*0540*/  LDG.E.64 R18, desc[UR10][R18.64] ;  /* 0x0000000a12127981 */ /* 0x000ee2000c1e1b00 */
[----:B--2---:R-:W-:Y:S01]  /*0550*/  IMAD.WIDE R6, R21, 0x8, R6 ;  /* 0x0000000815067825 */ /* 0x004fe200078e0206 */
[----:B----4-:R-:W-:-:S02]  /*0560*/  DFMA R26, R10, R24, R16 ;  /* 0x000000180a1a722b */ /* 0x010fc40000000010 */
[----:B------:R-:W2:Y:S04]  /*0570*/  LDG.E.64 R10, desc[UR10][R8.64+0x20] ;  /* 0x0000200a080a7981 */ /* 0x000ea8000c1e1b00 */
[----:B------:R-:W4:Y:S04]  /*0580*/  LDG.E.64 R16, desc[UR10][R4.64+0x10] ;  /* 0x0000100a04107981 */ /* 0x000f28000c1e1b00 */
[----:B------:R-:W4:Y:S01]  /*0590*/  LDG.E.64 R6, desc[UR10][R6.64] ;  /* 0x0000000a06067981 */ /* 0x000f22000c1e1b00 */
[----:B-----5:R-:W-:Y:S01]  /*05a0*/  IMAD.WIDE R14, R21, 0x8, R14 ;  /* 0x00000008150e7825 */ /* 0x020fe200078e020e */
[----:B---3--:R-:W-:-:S02]  /*05b0*/  DFMA R26, R12, R18, R26 ;  /* 0x000000120c1a722b */ /* 0x008fc4000000001a */
[----:B------:R-:W3:Y:S04]  /*05c0*/  LDG.E.64 R12, desc[UR10][R8.64+0x28] ;  /* 0x0000280a080c7981 */ /* 0x000ee8000c1e1b00 */
[----:B------:R-:W5:Y:S04]  /*05d0*/  LDG.E.64 R24, desc[UR10][R4.64+0x18] ;  /* 0x0000180a04187981 */ /* 0x000f68000c1e1b00 */
[----:B------:R-:W5:Y:S04]  /*05e0*/  LDG.E.64 R14, desc[UR10][R14.64] ;  /* 0x0000000a0e0e7981 */ /* 0x000f68000c1e1b00 */
[----:B------:R-:W5:Y:S01]  /*05f0*/  LDG.E.64 R18, desc[UR10][R8.64+0x30] ;  /* 0x0000300a08127981 */ /* 0x000f62000c1e1b00 */
[----:B--2---:R-:W-:-:S06]  /*0600*/  IMAD.WIDE R10, R21, 0x8, R10 ;  /* 0x00000008150a7825 */ /* 0x004fcc00078e020a */
[----:B------:R-:W2:Y:S01]  /*0610*/  LDG.E.64 R10, desc[UR10][R10.64] ;  /* 0x0000000a0a0a7981 */ /* 0x000ea2000c1e1b00 */
[----:B----4-:R-:W-:-:S03]  /*0620*/  DFMA R26, R16, R6, R26 ;  /* 0x00000006101a722b */ /* 0x010fc6000000001a */
[----:B------:R-:W4:Y:S04]  /*0630*/  LDG.E.64 R16, desc[UR10][R8.64+0x38] ;  /* 0x0000380a08107981 */ /* 0x000f28000c1e1b00 */
[----:B------:R-:W2:Y:S01]  /*0640*/  LDG.E.64 R6, desc[UR10][R4.64+0x20] ;  /* 0x0000200a04067981 */ /* 0x000ea2000c1e1b00 */
[----:B---3--:R-:W-:Y:S01]  /*0650*/  IMAD.WIDE R12, R21, 0x8, R12 ;  /* 0x00000008150c7825 */ /* 0x008fe200078e020c */
[----:B-----5:R-:W-:-:S05]  /*0660*/  DFMA R24, R24, R14, R26 ;  /* 0x0000000e1818722b */ /* 0x020fca000000001a */
[----:B------:R-:W3:Y:S04]  /*0670*/  LDG.E.64 R12, desc[UR10][R12.64] ;  /* 0x0000000a0c0c7981 */ /* 0x000ee8000c1e1b00 */
[----:B------:R-:W3:Y:S01]  /*0680*/  LDG.E.64 R26, desc[UR10][R4.64+0x28] ;  /* 0x0000280a041a7981 */ /* 0x000ee2000c1e1b00 */
[----:B------:R-:W-:-:S03]  /*0690*/  IMAD.WIDE R18, R21, 0x8, R18 ;  /* 0x0000000815127825 */ /* 0x000fc600078e0212 */
[----:B------:R-:W5:Y:S04]  /*06a0*/  LDG.E.64 R14, desc[UR10][R4.64+0x30] ;  /* 0x0000300a040e7981 */ /* 0x000f68000c1e1b00 */
[----:B------:R-:W5:Y:S01]  /*06b0*/  LDG.E.64 R18, desc[UR10][R18.64] ;  /* 0x0000000a12127981 */ /* 0x000f62000c1e1b00 */
[----:B----4-:R-:W-:Y:S01]  /*06c0*/  IMAD.WIDE R16, R21, 0x8, R16 ;  /* 0x0000000815107825 */ /* 0x010fe200078e0210 */
[----:B--2---:R-:W-:Y:S02]  /*06d0*/  DFMA R6, R6, R10, R24 ;  /* 0x0000000a0606722b */ /* 0x004fe40000000018 */
[----:B------:R-:W2:Y:S04]  /*06e0*/  LDG.E.64 R24, desc[UR10][R4.64+0x38] ;  /* 0x0000380a04187981 */ /* 0x000ea8000c1e1b00 */
[----:B------:R-:W2:Y:S01]  /*06f0*/  LDG.E.64 R16, desc[UR10][R16.64] ;  /* 0x0000000a10107981 */ /* 0x000ea2000c1e1b00 */
[----:B------:R-:W-:Y:S01]  /*0700*/  UIADD3 UR8, UPT, UPT, UR8, 0x10, URZ ;  /* 0x0000001008087890 */ /* 0x000fe2000fffe0ff */
[----:B---3--:R-:W-:-:S03]  /*0710*/  DFMA R6, R26, R12, R6 ;  /* 0x0000000c1a06722b */ /* 0x008fc60000000006 */
[----:B------:R-:W-:Y:S01]  /*0720*/  UISETP.NE.AND UP0, UPT, UR8, URZ, UPT ;  /* 0x000000ff0800728c */ /* 0x000fe2000bf05270 */
[----:B------:R-:W-:-:S04]  /*0730*/  IADD3 R12, P0, PT, R4, 0x80, RZ ;  /* 0x00000080040c7810 */ /* 0x000fc80007f1e0ff */
[----:B-----5:R-:W-:Y:S01]  /*0740*/  DFMA R6, R14, R18, R6 ;  /* 0x000000120e06722b */ /* 0x020fe20000000006 */
[----:B------:R-:W-:Y:S02]  /*0750*/  IADD3 R8, P1, PT, R8, 0x80, RZ ;  /* 0x0000008008087810 */ /* 0x000fe40007f3e0ff */
[----:B------:R-:W-:Y:S02]  /*0760*/  IADD3.X R13, PT, PT, RZ, R5, RZ, P0, !PT ;  /* 0x00000005ff0d7210 */ /* 0x000fe400007fe4ff */
[----:B------:R-:W-:-:S03]  /*0770*/  IADD3.X R9, PT, PT, RZ, R9, RZ, P1, !PT ;  /* 0x00000009ff097210 */ /* 0x000fc60000ffe4ff */
[----:B--2---:R-:W-:Y:S01]  /*0780*/  DFMA R24, R24, R16, R6 ;  /* 0x000000101818722b */ /* 0x004fe20000000006 */
[----:B------:R-:W-:Y:S10]  /*0790*/  BRA.U UP0, `(.L_x_1) ;  /* 0xfffffff9009c7547 */ /* 0x000ff4000b83ffff */
.L_x_0:
[----:B------:R-:W-:-:S09]  /*07a0*/  UISETP.NE.AND UP0, UPT, UR6, URZ, UPT ;  /* 0x000000ff0600728c */ /* 0x000fd2000bf05270 */
[----:B------:R-:W-:Y:S05]  /*07b0*/  BRA.U !UP0, `(.L_x_2) ;  /* 0x0000000508907547 */ /* 0x000fea000b800000 */
[----:B------:R-:W-:Y:S02]  /*07c0*/  UISETP.GE.U32.AND UP0, UPT, UR6, 0x8, UPT ;  /* 0x000000080600788c */ /* 0x000fe4000bf06070 */
[----:B------:R-:W-:-:S04]  /*07d0*/  ULOP3.LUT UR5, UR9, 0x7, URZ, 0xc0, !UPT ;  /* 0x0000000709057892 */ /* 0x000fc8000f8ec0ff */
[----:B------:R-:W-:-:S03]  /*07e0*/  UISETP.NE.AND UP1, UPT, UR5, URZ, UPT ;  /* 0x000000ff0500728c */ /* 0x000fc6000bf25270 */
[----:B------:R-:W-:Y:S08]  /*07f0*/  BRA.U !UP0, `(.L_x_3) ;  /* 0x0000000108b07547 */ /* 0x000ff0000b800000 */
[----:B------:R-:W0:Y:S02]  /*0800*/  LDC.64 R8, c[0x0][0x388] ;  /* 0x0000e200ff087b82 */ /* 0x000e240000000a00 */
[----:B0-----:R-:W-:-:S05]  /*0810*/  IMAD.WIDE.U32 R8, R23, 0x8, R8 ;  /* 0x0000000817087825 */ /* 0x001fca00078e0008 */
[----:B------:R-:W2:Y:S04]  /*0820*/  LDG.E.64 R6, desc[UR10][R8.64] ;  /* 0x0000000a08067981 */ /* 0x000ea8000c1e1b00 */
[----:B------:R-:W3:Y:S01]  /*0830*/  LDG.E.64 R14, desc[UR10][R8.64+0x8] ;  /* 0x0000080a080e7981 */ /* 0x000ee2000c1e1b00 */
[----:B-----5:R-:W-:-:S03]  /*0840*/  IMAD.WIDE.U32 R4, R23, 0x8, R2 ;  /* 0x0000000817047825 */ /* 0x020fc600078e0002 */
[----:B------:R-:W4:Y:S04]  /*0850*/  LDG.E.64 R12, desc[UR10][R8.64+0x10] ;  /* 0x0000100a080c7981 */ /* 0x000f28000c1e1b00 */
[----:B------:R-:W4:Y:S04]  /*0860*/  LDG.E.64 R26, desc[UR10][R8.64+0x18] ;  /* 0x0000180a081a7981 */ /* 0x000f28000c1e1b00 */
[----:B------:R-:W4:Y:S01]  /*0870*/  LDG.E.64 R16, desc[UR10][R4.64+0x8] ;  /* 0x0000080a04107981 */ /* 0x000f22000c1e1b00 */
[----:B--2---:R-:W-:-:S03]  /*0880*/  IMAD.WIDE R28, R21, 0x8, R6 ;  /* 0x00000008151c7825 */ /* 0x004fc600078e0206 */
[----:B------:R-:W2:Y:S04]  /*0890*/  LDG.E.64 R6, desc[UR10][R4.64] ;  /* 0x0000000a04067981 */ /* 0x000ea8000c1e1b00 */
[----:B------:R-:W2:Y:S01]  /*08a0*/  LDG.E.64 R10, desc[UR10][R28.64] ;  /* 0x0000000a1c0a7981 */ /* 0x000ea2000c1e1b00 */
[----:B---3--:R-:W-:-:S05]  /*08b0*/  IMAD.WIDE R14, R21, 0x8, R14 ;  /* 0x00000008150e7825 */ /* 0x008fca00078e020e */
[----:B------:R-:W3:Y:S01]  /*08c0*/  LDG.E.64 R18, desc[UR10][R14.64] ;  /* 0x0000000a0e127981 */ /* 0x000ee2000c1e1b00 */
[----:B----4-:R-:W-:-:S03]  /*08d0*/  IMAD.WIDE R12, R21, 0x8, R12 ;  /* 0x00000008150c7825 */ /* 0x010fc600078e020c */
[----:B------:R-:W4:Y:S04]  /*08e0*/  LDG.E.64 R28, desc[UR10][R8.64+0x38] ;  /* 0x0000380a081c7981 */ /* 0x000f28000c1e1b00 */
[----:B------:R-:W4:Y:S04]  /*08f0*/  LDG.E.64 R12, desc[UR10][R12.64] ;  /* 0x0000000a0c0c7981 */ /* 0x000f28000c1e1b00 */
[----:B------:R-:W4:Y:S01]  /*0900*/  LDG.E.64 R14, desc[UR10][R4.64+0x10] ;  /* 0x0000100a040e7981 */ /* 0x000f22000c1e1b00 */
[----:B------:R-:W-:-:S06]  /*0910*/  IMAD.WIDE R26, R21, 0x8, R26 ;  /* 0x00000008151a7825 */ /* 0x000fcc00078e021a */
[----:B------:R-:W4:Y:S01]  /*0920*/  LDG.E.64 R26, desc[UR10][R26.64] ;  /* 0x0000000a1a1a7981 */ /* 0x000f22000c1e1b00 */
[----:B--2---:R-:W-:-:S03]  /*0930*/  DFMA R24, R6, R10, R24 ;  /* 0x0000000a0618722b */ /* 0x004fc60000000018 */
[----:B------:R-:W2:Y:S04]  /*0940*/  LDG.E.64 R10, desc[UR10][R8.64+0x20] ;  /* 0x0000200a080a7981 */ /* 0x000ea8000c1e1b00 */
[----:B------:R-:W2:Y:S01]  /*0950*/  LDG.E.64 R6, desc[UR10][R8.64+0x28] ;  /* 0x0000280a08067981 */ /* 0x000ea2000c1e1b00 */
[----:B---3--:R-:W-:-:S03]  /*0960*/  DFMA R16, R16, R18, R24 ;  /* 0x000000121010722b */ /* 0x008fc60000000018 */
[----:B------:R-:W3:Y:S04]  /*0970*/  LDG.E.64 R18, desc[UR10][R8.64+0x30] ;  /* 0x0000300a08127981 */ /* 0x000ee8000c1e1b00 */
[----:B------:R-:W3:Y:S01]  /*0980*/  LDG.E.64 R24, desc[UR10][R4.64+0x18] ;  /* 0x0000180a04187981 */ /* 0x000ee2000c1e1b00 */
[----:B----4-:R-:W-:-:S03]  /*0990*/  DFMA R12, R14, R12, R16 ;  /* 0x0000000c0e0c722b */ /* 0x010fc60000000010 */
[----:B------:R-:W4:Y:S04]  /*09a0*/  LDG.E.64 R14, desc[UR10][R4.64+0x20] ;  /* 0x0000200a040e7981 */ /* 0x000f28000c1e1b00 */
[----:B------:R-:W4:Y:S01]  /*09b0*/  LDG.E.64 R8, desc[UR10][R4.64+0x38] ;  /* 0x0000380a04087981 */ /* 0x000f22000c1e1b00 */
[----:B--2---:R-:W-:-:S04]  /*09c0*/  IMAD.WIDE R10, R21, 0x8, R10 ;  /* 0x00000008150a7825 */ /* 0x004fc800078e020a */
[C---:B------:R-:W-:Y:S02]  /*09d0*/  IMAD.WIDE R16, R21.reuse, 0x8, R6 ;  /* 0x0000000815107825 */ /* 0x040fe400078e0206 */
[----:B------:R-:W4:Y:S02]  /*09e0*/  LDG.E.64 R10, desc[UR10][R10.64] ;  /* 0x0000000a0a0a7981 */ /* 0x000f24000c1e1b00 */
[----:B---3--:R-:W-:Y:S02]  /*09f0*/  IMAD.WIDE R18, R21, 0x8, R18 ;  /* 0x0000000815127825 */ /* 0x008fe400078e0212 */
[----:B------:R-:W2:Y:S04]  /*0a00*/  LDG.E.64 R16, desc[UR10][R16.64] ;  /* 0x0000000a10107981 */ /* 0x000ea8000c1e1b00 */
[----:B------:R-:W2:Y:S01]  /*0a10*/  LDG.E.64 R6, desc[UR10][R4.64+0x28] ;  /* 0x0000280a04067981 */ /* 0x000ea2000c1e1b00 */
[----:B------:R-:W-:-:S03]  /*0a20*/  DFMA R12, R24, R26, R12 ;  /* 0x0000001a180c722b */ /* 0x000fc6000000000c */
[----:B------:R-:W3:Y:S01]  /*0a30*/  LDG.E.64 R24, desc[UR10][R4.64+0x30] ;  /* 0x0000300a04187981 */ /* 0x000ee2000c1e1b00 */
[----:B------:R-:W-:-:S03]  /*0a40*/  IMAD.WIDE R26, R21, 0x8, R28 ;  /* 0x00000008151a7825 */ /* 0x000fc600078e021c */
[----:B------:R-:W3:Y:S04]  /*0a50*/  LDG.E.64 R18, desc[UR10][R18.64] ;  /* 0x0000000a12127981 */ /* 0x000ee8000c1e1b00 */
[----:B------:R-:W3:Y:S01]  /*0a60*/  LDG.E.64 R26, desc[UR10][R26.64] ;  /* 0x0000000a1a1a7981 */ /* 0x000ee2000c1e1b00 */
[----:B------:R-:W-:Y:S01]  /*0a70*/  IADD3 R23, PT, PT, R23, 0x8, RZ ;  /* 0x0000000817177810 */ /* 0x000fe20007ffe0ff */
[----:B----4-:R-:W-:-:S08]  /*0a80*/  DFMA R10, R14, R10, R12 ;  /* 0x0000000a0e0a722b */ /* 0x010fd0000000000c */
[----:B--2---:R-:W-:-:S08]  /*0a90*/  DFMA R6, R6, R16, R10 ;  /* 0x000000100606722b */ /* 0x004fd0000000000a */
[----:B---3--:R-:W-:-:S08]  /*0aa0*/  DFMA R24, R24, R18, R6 ;  /* 0x000000121818722b */ /* 0x008fd00000000006 */
[----:B------:R-:W-:-:S11]  /*0ab0*/  DFMA R24, R8, R26, R24 ;  /* 0x0000001a0818722b */ /* 0x000fd60000000018 */
.L_x_3:
        /* <DEDUP_REMOVED lines=8> */
[----:B------:R-:W3:Y:S04]  /*0b40*/  LDG.E.64 R6, desc[UR10][R26.64+0x8] ;  /* 0x0000080a1a067981 */ /* 0x000ee8000c1e1b00 */
[----:B------:R-:W4:Y:S04]  /*0b50*/  LDG.E.64 R12, desc[UR10][R26.64+0x10] ;  /* 0x0000100a1a0c7981 */ /* 0x000f28000c1e1b00 */
[----:B------:R-:W4:Y:S01]  /*0b60*/  LDG.E.64 R16, desc[UR10][R26.64+0x18] ;  /* 0x0000180a1a107981 */ /* 0x000f22000c1e1b00 */
[----:B-----5:R-:W-:-:S05]  /*0b70*/  IMAD.WIDE.U32 R18, R23, 0x8, R2 ;  /* 0x0000000817127825 */ /* 0x020fca00078e0002 */
[----:B------:R-:W4:Y:S01]  /*0b80*/  LDG.E.64 R8, desc[UR10][R18.64] ;  /* 0x0000000a12087981 */ /* 0x000f22000c1e1b00 */
[----:B--2---:R-:W-:-:S03]  /*0b90*/  IMAD.WIDE R10, R21, 0x8, R4 ;  /* 0x00000008150a7825 */ /* 0x004fc600078e0204 */
[----:B------:R-:W2:Y:S01]  /*0ba0*/  LDG.E.64 R4, desc[UR10][R18.64+0x8] ;  /* 0x0000080a12047981 */ /* 0x000ea2000c1e1b00 */
[----:B---3--:R-:W-:-:S03]  /*0bb0*/  IMAD.WIDE R6, R21, 0x8, R6 ;  /* 0x0000000815067825 */ /* 0x008fc600078e0206 */
[----:B------:R-:W3:Y:S01]  /*0bc0*/  LDG.E.64 R10, desc[UR10][R10.64] ;  /* 0x0000000a0a0a7981 */ /* 0x000ee2000c1e1b00 */
[----:B----4-:R-:W-:-:S03]  /*0bd0*/  IMAD.WIDE R14, R21, 0x8, R12 ;  /* 0x00000008150e7825 */ /* 0x010fc600078e020c */
[----:B------:R-:W2:Y:S01]  /*0be0*/  LDG.E.64 R6, desc[UR10][R6.64] ;  /* 0x0000000a06067981 */ /* 0x000ea2000c1e1b00 */
[----:B------:R-:W-:-:S03]  /*0bf0*/  IMAD.WIDE R26, R21, 0x8, R16 ;  /* 0x00000008151a7825 */ /* 0x000fc600078e0210 */
[----:B------:R-:W4:Y:S04]  /*0c00*/  LDG.E.64 R12, desc[UR10][R18.64+0x10] ;  /* 0x0000100a120c7981 */ /* 0x000f28000c1e1b00 */
[----:B------:R-:W4:Y:S04]  /*0c10*/  LDG.E.64 R14, desc[UR10][R14.64] ;  /* 0x0000000a0e0e7981 */ /* 0x000f28000c1e1b00 */
[----:B------:R-:W4:Y:S04]  /*0c20*/  LDG.E.64 R16, desc[UR10][R18.64+0x18] ;  /* 0x0000180a12107981 */ /* 0x000f28000c1e1b00 */
[----:B------:R-:W4:Y:S01]  /*0c30*/  LDG.E.64 R26, desc[UR10][R26.64] ;  /* 0x0000000a1a1a7981 */ /* 0x000f22000c1e1b00 */
[----:B------:R-:W-:Y:S01]  /*0c40*/  IADD3 R23, PT, PT, R23, 0x4, RZ ;  /* 0x0000000417177810 */ /* 0x000fe20007ffe0ff */
[----:B---3--:R-:W-:-:S08]  /*0c50*/  DFMA R8, R8, R10, R24 ;  /* 0x0000000a0808722b */ /* 0x008fd00000000018 */
[----:B--2---:R-:W-:-:S08]  /*0c60*/  DFMA R4, R4, R6, R8 ;  /* 0x000000060404722b */ /* 0x004fd00000000008 */
[----:B----4-:R-:W-:-:S08]  /*0c70*/  DFMA R4, R12, R14, R4 ;  /* 0x0000000e0c04722b */ /* 0x010fd00000000004 */
[----:B------:R-:W-:-:S11]  /*0c80*/  DFMA R24, R16, R26, R4 ;  /* 0x0000001a1018722b */ /* 0x000fd60000000004 */
.L_x_4:
[----:B------:R-:W-:Y:S05]  /*0c90*/  BRA.U !UP1, `(.L_x_2) ;  /* 0x0000000109587547 */ /* 0x000fea000b800000 */
[----:B------:R-:W0:Y:S01]  /*0ca0*/  LDC.64 R6, c[0x0][0x388] ;  /* 0x0000e200ff067b82 */ /* 0x000e220000000a00 */
[C---:B-----5:R-:W-:Y:S01]  /*0cb0*/  IMAD.WIDE.U32 R4, R23.reuse, 0x8, R2 ;  /* 0x0000000817047825 */ /* 0x060fe200078e0002 */
[----:B------:R-:W-:Y:S02]  /*0cc0*/  UIADD3 UR4, UPT, UPT, -UR4, URZ, URZ ;  /* 0x000000ff04047290 */ /* 0x000fe4000fffe1ff */
[----:B------:R-:W-:Y:S02]  /*0cd0*/  MOV R8, R4 ;  /* 0x0000000400087202 */ /* 0x000fe40000000f00 */
[----:B------:R-:W-:Y:S01]  /*0ce0*/  MOV R9, R5 ;  /* 0x0000000500097202 */ /* 0x000fe20000000f00 */
[----:B0-----:R-:W-:-:S03]  /*0cf0*/  IMAD.WIDE.U32 R2, R23, 0x8, R6 ;  /* 0x0000000817027825 */ /* 0x001fc600078e0006 */
[----:B------:R-:W-:Y:S02]  /*0d00*/  MOV R6, R2 ;  /* 0x0000000200067202 */ /* 0x000fe40000000f00 */
[----:B------:R-:W-:-:S07]  /*0d10*/  MOV R7, R3 ;  /* 0x0000000300077202 */ /* 0x000fce0000000f00 */
.L_x_5:
[----:B------:R-:W2:Y:S01]  /*0d20*/  LDG.E.64 R2, desc[UR10][R6.64] ;  /* 0x0000000a06027981 */ /* 0x000ea2000c1e1b00 */
[----:B------:R-:W-:Y:S01]  /*0d30*/  UIADD3 UR4, UPT, UPT, UR4, 0x1, URZ ;  /* 0x0000000104047890 */ /* 0x000fe2000fffe0ff */
[----:B--2---:R-:W-:Y:S01]  /*0d40*/  IMAD.WIDE R4, R21, 0x8, R2 ;  /* 0x0000000815047825 */ /* 0x004fe200078e0202 */
[----:B------:R-:W-:Y:S02]  /*0d50*/  MOV R2, R8 ;  /* 0x0000000800027202 */ /* 0x000fe40000000f00 */
[----:B------:R-:W-:-:S03]  /*0d60*/  MOV R3, R9 ;  /* 0x0000000900037202 */ /* 0x000fc60000000f00 */
[----:B------:R-:W2:Y:S04]  /*0d70*/  LDG.E.64 R4, desc[UR10][R4.64] ;  /* 0x0000000a04047981 */ /* 0x000ea8000c1e1b00 */
[----:B------:R-:W2:Y:S01]  /*0d80*/  LDG.E.64 R2, desc[UR10][R2.64] ;  /* 0x0000000a02027981 */ /* 0x000ea2000c1e1b00 */
[----:B------:R-:W-:Y:S01]  /*0d90*/  UISETP.NE.AND UP0, UPT, UR4, URZ, UPT ;  /* 0x000000ff0400728c */ /* 0x000fe2000bf05270 */
[----:B------:R-:W-:Y:S02]  /*0da0*/  IADD3 R6, P0, PT, R6, 0x8, RZ ;  /* 0x0000000806067810 */ /* 0x000fe40007f1e0ff */
[----:B------:R-:W-:Y:S02]  /*0db0*/  IADD3 R8, P1, PT, R8, 0x8, RZ ;  /* 0x0000000808087810 */ /* 0x000fe40007f3e0ff */
[----:B------:R-:W-:-:S02]  /*0dc0*/  IADD3.X R7, PT, PT, RZ, R7, RZ, P0, !PT ;  /* 0x00000007ff077210 */ /* 0x000fc400007fe4ff */
[----:B------:R-:W-:Y:S01]  /*0dd0*/  IADD3.X R9, PT, PT, RZ, R9, RZ, P1, !PT ;  /* 0x00000009ff097210 */ /* 0x000fe20000ffe4ff */
[----:B--2---:R-:W-:Y:S01]  /*0de0*/  DFMA R24, R2, R4, R24 ;  /* 0x000000040218722b */ /* 0x004fe20000000018 */
[----:B------:R-:W-:Y:S10]  /*0df0*/  BRA.U UP0, `(.L_x_5) ;  /* 0xfffffffd00c87547 */ /* 0x000ff4000b83ffff */
.L_x_2:
[----:B-----5:R-:W0:Y:S02]  /*0e00*/  LDC.64 R2, c[0x0][0x390] ;  /* 0x0000e400ff027b82 */ /* 0x020e240000000a00 */
[----:B0-----:R-:W-:-:S06]  /*0e10*/  IMAD.WIDE.U32 R2, R0, 0x8, R2 ;  /* 0x0000000800027825 */ /* 0x001fcc00078e0002 */
[----:B------:R-:W2:Y:S02]  /*0e20*/  LDG.E.64 R2, desc[UR10][R2.64] ;  /* 0x0000000a02027981 */ /* 0x000ea4000c1e1b00 */
[----:B--2---:R-:W-:-:S05]  /*0e30*/  IMAD.WIDE R4, R21, 0x8, R2 ;  /* 0x0000000815047825 */ /* 0x004fca00078e0202 */
[----:B------:R-:W-:Y:S01]  /*0e40*/  STG.E.64 desc[UR10][R4.64], R24 ;  /* 0x0000001804007986 */ /* 0x000fe2000c101b0a */
[----:B------:R-:W-:Y:S05]  /*0e50*/  EXIT ;  /* 0x000000000000794d */ /* 0x000fea0003800000 */
.L_x_6:
[----:B------:R-:W-:-:S00]  /*0e60*/  BRA `(.L_x_6) ;  /* 0xfffffffc00fc7947 */ /* 0x000fc0000383ffff */
[----:B------:R-:W-:-:S00]  /*0e70*/  NOP ;  /* 0x0000000000007918 */ /* 0x000fc00000000000 */
        /* <DEDUP_REMOVED lines=8> */
.L_x_7:


//--------------------- .nv.shared.reserved.0     --------------------------
	.section	.nv.shared.reserved.0,"aw",@nobits
	.weak		__nv_reservedSMEM_offset_0_alias
	.size		__nv_reservedSMEM_offset_0_alias, 0, 64
	.other		__nv_reservedSMEM_offset_0_alias,@"STO_CUDA_RESERVED_SHARED STV_DEFAULT"
__nv_reservedSMEM_offset_0_alias:
	.zero		0
	.zero		64


//--------------------- .nv.constant0._Z9matrixMulPPdS0_S0_i --------------------------
	.section	.nv.constant0._Z9matrixMulPPdS0_S0_i,"a",@progbits
	.sectionflags	@""
	.align	4
.nv.constant0._Z9matrixMulPPdS0_S0_i:
	.zero		924


//--------------------- SYMBOLS --------------------------

	.type		.nv.reservedSmem.offset0,@object
	.size		.nv.reservedSmem.offset0,0x4
